	.headerflags	@"EF_CUDA_TEXMODE_UNIFIED EF_CUDA_64BIT_ADDRESS EF_CUDA_ACCELERATORS EF_CUDA_SM90 EF_CUDA_VIRTUAL_SM(EF_CUDA_SM90)"
	.elftype	@"ET_EXEC"


//--------------------- .nv.info                  --------------------------
	.section	.nv.info,"",@"SHT_CUDA_INFO"
	.align	4


	//----- nvinfo : EIATTR_REGCOUNT
	.align		4
        /*0000*/ 	.byte	0x04, 0x2f
        /*0002*/ 	.short	(.L_1 - .L_0)
	.align		4
.L_0:
        /*0004*/ 	.word	index@(triton_poi_fused_5)
        /*0008*/ 	.word	0x0000001e


	//----- nvinfo : EIATTR_MIN_STACK_SIZE
	.align		4
.L_1:
        /*000c*/ 	.byte	0x04, 0x12
        /*000e*/ 	.short	(.L_3 - .L_2)
	.align		4
.L_2:
        /*0010*/ 	.word	index@(triton_poi_fused_5)
        /*0014*/ 	.word	0x00000000


	//----- nvinfo : EIATTR_FRAME_SIZE
	.align		4
.L_3:
        /*0018*/ 	.byte	0x04, 0x11
        /*001a*/ 	.short	(.L_5 - .L_4)
	.align		4
.L_4:
        /*001c*/ 	.word	index@(triton_poi_fused_5)
        /*0020*/ 	.word	0x00000000


	//----- nvinfo : EIATTR_MIN_STACK_SIZE
	.align		4
.L_5:
        /*0024*/ 	.byte	0x04, 0x12
        /*0026*/ 	.short	(.L_7 - .L_6)
	.align		4
.L_6:
        /*0028*/ 	.word	index@(triton_poi_fused_5)
        /*002c*/ 	.word	0x00000000
.L_7:


//--------------------- .nv.info.triton_poi_fused_5 --------------------------
	.section	.nv.info.triton_poi_fused_5,"",@"SHT_CUDA_INFO"
	.sectionflags	@""
	.align	4


	//----- nvinfo : EIATTR_CUDA_API_VERSION
	.align		4
        /*0000*/ 	.byte	0x04, 0x37
        /*0002*/ 	.short	(.L_9 - .L_8)
.L_8:
        /*0004*/ 	.word	0x0000007c


	//----- nvinfo : EIATTR_KPARAM_INFO
	.align		4
.L_9:
        /*0008*/ 	.byte	0x04, 0x17
        /*000a*/ 	.short	(.L_11 - .L_10)
.L_10:
        /*000c*/ 	.word	0x00000000
        /*0010*/ 	.short	0x0003
        /*0012*/ 	.short	0x0014
        /*0014*/ 	.byte	0x00, 0xf0, 0x11, 0x00


	//----- nvinfo : EIATTR_KPARAM_INFO
	.align		4
.L_11:
        /*0018*/ 	.byte	0x04, 0x17
        /*001a*/ 	.short	(.L_13 - .L_12)
.L_12:
        /*001c*/ 	.word	0x00000000
        /*0020*/ 	.short	0x0002
        /*0022*/ 	.short	0x0010
        /*0024*/ 	.byte	0x00, 0xf0, 0x11, 0x00


	//----- nvinfo : EIATTR_KPARAM_INFO
	.align		4
.L_13:
        /*0028*/ 	.byte	0x04, 0x17
        /*002a*/ 	.short	(.L_15 - .L_14)
.L_14:
        /*002c*/ 	.word	0x00000000
        /*0030*/ 	.short	0x0001
        /*0032*/ 	.short	0x0008
        /*0034*/ 	.byte	0x00, 0xf4, 0x21, 0x00


	//----- nvinfo : EIATTR_KPARAM_INFO
	.align		4
.L_15:
        /*0038*/ 	.byte	0x04, 0x17
        /*003a*/ 	.short	(.L_17 - .L_16)
.L_16:
        /*003c*/ 	.word	0x00000000
        /*0040*/ 	.short	0x0000
        /*0042*/ 	.short	0x0000
        /*0044*/ 	.byte	0x00, 0xf4, 0x21, 0x00


	//----- nvinfo : EIATTR_SPARSE_MMA_MASK
	.align		4
.L_17:
        /*0048*/ 	.byte	0x03, 0x50
        /*004a*/ 	.short	0x0000


	//----- nvinfo : EIATTR_MAXREG_COUNT
	.align		4
        /*004c*/ 	.byte	0x03, 0x1b
        /*004e*/ 	.short	0x00ff


	//----- nvinfo : EIATTR_EXIT_INSTR_OFFSETS
	.align		4
        /*0050*/ 	.byte	0x04, 0x1c
        /*0052*/ 	.short	(.L_19 - .L_18)


	//   ....[0]....
.L_18:
        /*0054*/ 	.word	0x000006b0


	//   ....[1]....
        /*0058*/ 	.word	0x00000700


	//----- nvinfo : EIATTR_REQNTID
	.align		4
.L_19:
        /*005c*/ 	.byte	0x04, 0x10
        /*005e*/ 	.short	(.L_21 - .L_20)
.L_20:
        /*0060*/ 	.word	0x00000080
        /*0064*/ 	.word	0x00000001
        /*0068*/ 	.word	0x00000001


	//----- nvinfo : EIATTR_CBANK_PARAM_SIZE
	.align		4
.L_21:
        /*006c*/ 	.byte	0x03, 0x19
        /*006e*/ 	.short	0x0018


	//----- nvinfo : EIATTR_PARAM_CBANK
	.align		4
        /*0070*/ 	.byte	0x04, 0x0a
        /*0072*/ 	.short	(.L_23 - .L_22)
	.align		4
.L_22:
        /*0074*/ 	.word	index@(.nv.constant0.triton_poi_fused_5)
        /*0078*/ 	.short	0x0210
        /*007a*/ 	.short	0x0018


	//----- nvinfo : EIATTR_SW_WAR
	.align		4
.L_23:
        /*007c*/ 	.byte	0x04, 0x36
        /*007e*/ 	.short	(.L_25 - .L_24)
.L_24:
        /*0080*/ 	.word	0x00000008
.L_25:


//--------------------- .nv.callgraph             --------------------------
	.section	.nv.callgraph,"",@"SHT_CUDA_CALLGRAPH"
	.align	4
	.sectionentsize	8
	.align		4
        /*0000*/ 	.word	0x00000000
	.align		4
        /*0004*/ 	.word	0xffffffff
	.align		4
        /*0008*/ 	.word	0x00000000
	.align		4
        /*000c*/ 	.word	0xfffffffe
	.align		4
        /*0010*/ 	.word	0x00000000
	.align		4
        /*0014*/ 	.word	0xfffffffd
	.align		4
        /*0018*/ 	.word	0x00000000
	.align		4
        /*001c*/ 	.word	0xfffffffc


//--------------------- .text.triton_poi_fused_5  --------------------------
	.section	.text.triton_poi_fused_5,"ax",@progbits
	.sectionflags	@"SHF_BARRIERS=1"
	.align	128
        .global         triton_poi_fused_5
        .type           triton_poi_fused_5,@function
        .size           triton_poi_fused_5,(.L_x_1 - triton_poi_fused_5)
        .other          triton_poi_fused_5,@"STO_CUDA_ENTRY STV_DEFAULT"
triton_poi_fused_5:
.text.triton_poi_fused_5:
[----:B------:R-:W0:Y:S01]  /*0000*/  LDC R1, c[0x0][0x28] ;  /* 0x00000a00ff017b82 */ /* 0x000e220000000800 */
[----:B------:R-:W1:Y:S07]  /*0010*/  S2R R19, SR_CTAID.Z ;  /* 0x0000000000137919 */ /* 0x000e6e0000002700 */
[----:B------:R-:W1:Y:S01]  /*0020*/  S2UR UR4, SR_CTAID.Y ;  /* 0x00000000000479c3 */ /* 0x000e620000002600 */
[----:B------:R-:W-:Y:S01]  /*0030*/  IMAD.MOV.U32 R14, RZ, RZ, RZ ;  /* 0x000000ffff0e7224 */ /* 0x000fe200078e00ff */
[----:B------:R-:W-:Y:S01]  /*0040*/  ULDC.64 UR6, c[0x0][0x208] ;  /* 0x0000820000067ab9 */ /* 0x000fe20000000a00 */
[----:B------:R-:W2:Y:S01]  /*0050*/  S2R R15, SR_CTAID.X ;  /* 0x00000000000f7919 */ /* 0x000ea20000002500 */
[----:B------:R-:W3:Y:S04]  /*0060*/  S2R R18, SR_TID.X ;  /* 0x0000000000127919 */ /* 0x000ee80000002100 */
[----:B------:R-:W1:Y:S08]  /*0070*/  LDC R0, c[0x0][0x10] ;  /* 0x00000400ff007b82 */ /* 0x000e700000000800 */
[----:B------:R-:W4:Y:S01]  /*0080*/  LDC.64 R16, c[0x0][0x210] ;  /* 0x00008400ff107b82 */ /* 0x000f220000000a00 */
[----:B-1----:R-:W-:-:S02]  /*0090*/  IMAD R19, R19, R0, UR4 ;  /* 0x0000000413137e24 */ /* 0x002fc4000f8e0200 */
[----:B--2---:R-:W-:Y:S02]  /*00a0*/  IMAD.SHL.U32 R15, R15, 0x10, RZ ;  /* 0x000000100f0f7824 */ /* 0x004fe400078e00ff */
[----:B------:R-:W-:Y:S01]  /*00b0*/  IMAD.SHL.U32 R19, R19, 0x40, RZ ;  /* 0x0000004013137824 */ /* 0x000fe200078e00ff */
[----:B---3--:R-:W-:Y:S02]  /*00c0*/  SHF.R.U32.HI R0, RZ, 0x4, R18 ;  /* 0x00000004ff007819 */ /* 0x008fe40000011612 */
[----:B------:R-:W-:Y:S02]  /*00d0*/  LOP3.LUT R4, R15, 0xf, R18, 0xf8, !PT ;  /* 0x0000000f0f047812 */ /* 0x000fe400078ef812 */
[----:B------:R-:W-:Y:S02]  /*00e0*/  SGXT.U32 R0, R0, 0x3 ;  /* 0x000000030000781a */ /* 0x000fe40000000000 */
[----:B------:R-:W-:Y:S02]  /*00f0*/  ISETP.GE.AND P0, PT, R4, 0x9, PT ;  /* 0x000000090400780c */ /* 0x000fe40003f06270 */
[----:B------:R-:W-:-:S02]  /*0100*/  LOP3.LUT R3, R19, 0x8, R0, 0xfe, !PT ;  /* 0x0000000813037812 */ /* 0x000fc400078efe00 */
[----:B------:R-:W-:Y:S02]  /*0110*/  LOP3.LUT R2, R19, R0, RZ, 0xfc, !PT ;  /* 0x0000000013027212 */ /* 0x000fe400078efcff */
[C---:B------:R-:W-:Y:S01]  /*0120*/  ISETP.LT.AND P2, PT, R3.reuse, 0x12000, !P0 ;  /* 0x000120000300780c */ /* 0x040fe20004741270 */
[--C-:B------:R-:W-:Y:S01]  /*0130*/  IMAD R3, R3, 0x9, R4.reuse ;  /* 0x0000000903037824 */ /* 0x100fe200078e0204 */
[----:B------:R-:W-:Y:S01]  /*0140*/  LOP3.LUT R6, R19, 0x10, R0, 0xfe, !PT ;  /* 0x0000001013067812 */ /* 0x000fe200078efe00 */
[C---:B------:R-:W-:Y:S01]  /*0150*/  IMAD R5, R2.reuse, 0x9, R4 ;  /* 0x0000000902057824 */ /* 0x040fe200078e0204 */
[----:B------:R-:W-:Y:S02]  /*0160*/  LOP3.LUT R7, R19, 0x18, R0, 0xfe, !PT ;  /* 0x0000001813077812 */ /* 0x000fe400078efe00 */
[----:B------:R-:W-:Y:S01]  /*0170*/  ISETP.LT.AND P1, PT, R2, 0x12000, !P0 ;  /* 0x000120000200780c */ /* 0x000fe20004721270 */
[----:B----4-:R-:W-:Y:S01]  /*0180*/  IMAD.WIDE R2, R3, 0x4, R16 ;  /* 0x0000000403027825 */ /* 0x010fe200078e0210 */
[----:B------:R-:W-:-:S02]  /*0190*/  ISETP.LT.AND P6, PT, R6, 0x12000, !P0 ;  /* 0x000120000600780c */ /* 0x000fc400047c1270 */
[----:B------:R-:W-:Y:S02]  /*01a0*/  LOP3.LUT R8, R19, 0x20, R0, 0xfe, !PT ;  /* 0x0000002013087812 */ /* 0x000fe400078efe00 */
[----:B------:R-:W-:Y:S01]  /*01b0*/  ISETP.LT.AND P5, PT, R7, 0x12000, !P0 ;  /* 0x000120000700780c */ /* 0x000fe200047a1270 */
[----:B------:R1:W2:Y:S01]  /*01c0*/  @P2 LDG.E.EL R14, desc[UR6][R2.64] ;  /* 0x00000006020e2981 */ /* 0x0002a2000c2e1900 */
[----:B------:R-:W-:Y:S02]  /*01d0*/  LOP3.LUT R4, R19, 0x28, R0, 0xfe, !PT ;  /* 0x0000002813047812 */ /* 0x000fe400078efe00 */
[----:B------:R-:W-:Y:S02]  /*01e0*/  LOP3.LUT R6, R19, 0x30, R0, 0xfe, !PT ;  /* 0x0000003013067812 */ /* 0x000fe400078efe00 */
[----:B------:R-:W-:Y:S02]  /*01f0*/  LOP3.LUT R7, R19, 0x38, R0, 0xfe, !PT ;  /* 0x0000003813077812 */ /* 0x000fe400078efe00 */
[----:B------:R-:W-:-:S02]  /*0200*/  ISETP.LT.AND P4, PT, R8, 0x12000, !P0 ;  /* 0x000120000800780c */ /* 0x000fc40004781270 */
[----:B------:R-:W-:Y:S02]  /*0210*/  ISETP.LT.AND P3, PT, R4, 0x12000, !P0 ;  /* 0x000120000400780c */ /* 0x000fe40004761270 */
[----:B------:R-:W-:Y:S02]  /*0220*/  ISETP.LT.AND P2, PT, R6, 0x12000, !P0 ;  /* 0x000120000600780c */ /* 0x000fe40004741270 */
[----:B------:R-:W-:Y:S01]  /*0230*/  ISETP.LT.AND P0, PT, R7, 0x12000, !P0 ;  /* 0x000120000700780c */ /* 0x000fe20004701270 */
[C---:B------:R-:W-:Y:S02]  /*0240*/  VIADD R7, R5.reuse, 0x90 ;  /* 0x0000009005077836 */ /* 0x040fe40000000000 */
[C---:B------:R-:W-:Y:S02]  /*0250*/  VIADD R9, R5.reuse, 0xd8 ;  /* 0x000000d805097836 */ /* 0x040fe40000000000 */
[C---:B------:R-:W-:Y:S02]  /*0260*/  VIADD R11, R5.reuse, 0x120 ;  /* 0x00000120050b7836 */ /* 0x040fe40000000000 */
[----:B------:R-:W-:-:S02]  /*0270*/  VIADD R13, R5, 0x168 ;  /* 0x00000168050d7836 */ /* 0x000fc40000000000 */
[C---:B------:R-:W-:Y:S02]  /*0280*/  VIADD R23, R5.reuse, 0x1b0 ;  /* 0x000001b005177836 */ /* 0x040fe40000000000 */
[C---:B------:R-:W-:Y:S02]  /*0290*/  VIADD R25, R5.reuse, 0x1f8 ;  /* 0x000001f805197836 */ /* 0x040fe40000000000 */
[----:B-1----:R-:W-:-:S04]  /*02a0*/  IMAD.WIDE R2, R5, 0x4, R16 ;  /* 0x0000000405027825 */ /* 0x002fc800078e0210 */
[----:B------:R-:W-:-:S04]  /*02b0*/  IMAD.WIDE R4, R7, 0x4, R16 ;  /* 0x0000000407047825 */ /* 0x000fc800078e0210 */
[----:B------:R-:W-:-:S04]  /*02c0*/  IMAD.WIDE R6, R9, 0x4, R16 ;  /* 0x0000000409067825 */ /* 0x000fc800078e0210 */
[----:B------:R-:W-:Y:S01]  /*02d0*/  IMAD.WIDE R8, R11, 0x4, R16 ;  /* 0x000000040b087825 */ /* 0x000fe200078e0210 */
[----:B------:R-:W-:-:S03]  /*02e0*/  CS2R R20, SRZ ;  /* 0x0000000000147805 */ /* 0x000fc6000001ff00 */
[----:B------:R-:W-:-:S03]  /*02f0*/  IMAD.WIDE R10, R13, 0x4, R16 ;  /* 0x000000040d0a7825 */ /* 0x000fc600078e0210 */
[----:B------:R1:W3:Y:S01]  /*0300*/  @P6 LDG.E.EL R20, desc[UR6][R4.64] ;  /* 0x0000000604146981 */ /* 0x0002e2000c2e1900 */
[--C-:B------:R-:W-:Y:S01]  /*0310*/  IMAD.WIDE R12, R23, 0x4, R16.reuse ;  /* 0x00000004170c7825 */ /* 0x100fe200078e0210 */
[----:B------:R-:W-:Y:S02]  /*0320*/  CS2R R22, SRZ ;  /* 0x0000000000167805 */ /* 0x000fe4000001ff00 */
[----:B------:R-:W4:Y:S01]  /*0330*/  @P5 LDG.E.EL R21, desc[UR6][R6.64] ;  /* 0x0000000606155981 */ /* 0x000f22000c2e1900 */
[----:B------:R-:W-:Y:S01]  /*0340*/  IMAD.WIDE R16, R25, 0x4, R16 ;  /* 0x0000000419107825 */ /* 0x000fe200078e0210 */
[----:B------:R-:W-:Y:S02]  /*0350*/  CS2R R24, SRZ ;  /* 0x0000000000187805 */ /* 0x000fe4000001ff00 */
[----:B------:R-:W5:Y:S01]  /*0360*/  @P4 LDG.E.EL R22, desc[UR6][R8.64] ;  /* 0x0000000608164981 */ /* 0x000f62000c2e1900 */
[----:B------:R-:W-:-:S03]  /*0370*/  IMAD.MOV.U32 R26, RZ, RZ, RZ ;  /* 0x000000ffff1a7224 */ /* 0x000fc600078e00ff */
[----:B------:R-:W5:Y:S04]  /*0380*/  @P3 LDG.E.EL R24, desc[UR6][R10.64] ;  /* 0x000000060a183981 */ /* 0x000f68000c2e1900 */
[----:B------:R1:W5:Y:S04]  /*0390*/  @P2 LDG.E.EL R23, desc[UR6][R12.64] ;  /* 0x000000060c172981 */ /* 0x000368000c2e1900 */
[----:B------:R1:W5:Y:S04]  /*03a0*/  @P1 LDG.E.EL R25, desc[UR6][R2.64] ;  /* 0x0000000602191981 */ /* 0x000368000c2e1900 */
[----:B------:R-:W5:Y:S01]  /*03b0*/  @P0 LDG.E.EL R26, desc[UR6][R16.64] ;  /* 0x00000006101a0981 */ /* 0x000f62000c2e1900 */
[----:B------:R-:W1:Y:S01]  /*03c0*/  S2R R27, SR_TID.X ;  /* 0x00000000001b7919 */ /* 0x000e620000002100 */
[----:B------:R-:W1:Y:S01]  /*03d0*/  S2UR UR5, SR_CgaCtaId ;  /* 0x00000000000579c3 */ /* 0x000e620000008800 */
[----:B------:R-:W-:-:S02]  /*03e0*/  UMOV UR4, 0x400 ;  /* 0x0000040000047882 */ /* 0x000fc40000000000 */
[----:B01----:R-:W-:Y:S01]  /*03f0*/  UPRMT UR4, UR5, 0x654, UR4 ;  /* 0x0000065405047896 */ /* 0x003fe20008000004 */
[----:B------:R-:W-:Y:S01]  /*0400*/  IMAD.SHL.U32 R4, R27, 0x40, RZ ;  /* 0x000000401b047824 */ /* 0x000fe200078e00ff */
[----:B------:R-:W-:-:S04]  /*0410*/  SHF.R.U32.HI R5, RZ, 0x4, R27 ;  /* 0x00000004ff057819 */ /* 0x000fc8000001161b */
[----:B------:R-:W-:Y:S02]  /*0420*/  SGXT.U32 R5, R5, 0x3 ;  /* 0x000000030505781a */ /* 0x000fe40000000000 */
[----:B------:R-:W-:-:S04]  /*0430*/  LOP3.LUT R4, R4, 0x3c0, RZ, 0xc0, !PT ;  /* 0x000003c004047812 */ /* 0x000fc800078ec0ff */
[C---:B------:R-:W-:Y:S02]  /*0440*/  LOP3.LUT R5, R4.reuse, R5, RZ, 0xfc, !PT ;  /* 0x0000000504057212 */ /* 0x040fe400078efcff */
[----:B------:R-:W-:-:S05]  /*0450*/  LEA.HI R4, R4, UR4, RZ, 0x1e ;  /* 0x0000000404047c11 */ /* 0x000fca000f8ff0ff */
[----:B------:R-:W-:Y:S01]  /*0460*/  IMAD R13, R5, 0x4, R4 ;  /* 0x00000004050d7824 */ /* 0x000fe200078e0204 */
[C---:B------:R-:W-:Y:S01]  /*0470*/  LOP3.LUT R2, R27.reuse, 0x70, RZ, 0xc0, !PT ;  /* 0x000000701b027812 */ /* 0x040fe200078ec0ff */
[----:B------:R-:W-:-:S04]  /*0480*/  IMAD.SHL.U32 R8, R27, 0x4, RZ ;  /* 0x000000041b087824 */ /* 0x000fc800078e00ff */
[----:B------:R-:W-:Y:S01]  /*0490*/  VIADD R3, R2, UR4 ;  /* 0x0000000402037c36 */ /* 0x000fe20008000000 */
[----:B------:R-:W-:-:S05]  /*04a0*/  LOP3.LUT R8, R8, 0x1fc, RZ, 0xc0, !PT ;  /* 0x000001fc08087812 */ /* 0x000fca00078ec0ff */
[----:B------:R-:W-:Y:S02]  /*04b0*/  IMAD R4, R8, 0x4, R3 ;  /* 0x0000000408047824 */ /* 0x000fe400078e0203 */
[----:B------:R-:W-:Y:S01]  /*04c0*/  IMAD.SHL.U32 R18, R18, 0x4, RZ ;  /* 0x0000000412127824 */ /* 0x000fe200078e00ff */
[----:B------:R-:W0:Y:S04]  /*04d0*/  LDC.64 R2, c[0x0][0x218] ;  /* 0x00008600ff027b82 */ /* 0x000e280000000a00 */
[----:B------:R-:W-:-:S05]  /*04e0*/  LOP3.LUT R18, R19, 0x3c, R18, 0xf8, !PT ;  /* 0x0000003c13127812 */ /* 0x000fca00078ef812 */
[----:B------:R-:W-:-:S05]  /*04f0*/  IMAD.HI R9, R18, 0x2aaaaaab, RZ ;  /* 0x2aaaaaab12097827 */ /* 0x000fca00078e02ff */
[----:B------:R-:W-:-:S04]  /*0500*/  SHF.R.U32.HI R10, RZ, 0x1f, R9 ;  /* 0x0000001fff0a7819 */ /* 0x000fc80000011609 */
[----:B------:R-:W-:Y:S02]  /*0510*/  LEA.HI.SX32 R11, R9, R10, 0x1b ;  /* 0x0000000a090b7211 */ /* 0x000fe400078fdaff */
[----:B------:R-:W-:Y:S02]  /*0520*/  LOP3.LUT R10, R8, 0x200, RZ, 0xfc, !PT ;  /* 0x00000200080a7812 */ /* 0x000fe400078efcff */
[----:B------:R-:W-:Y:S01]  /*0530*/  ISETP.GE.AND P0, PT, R18, 0x12000, PT ;  /* 0x000120001200780c */ /* 0x000fe20003f06270 */
[----:B------:R-:W-:Y:S01]  /*0540*/  IMAD R18, R11, -0xc0, R18 ;  /* 0xffffff400b127824 */ /* 0x000fe200078e0212 */
[----:B------:R-:W-:Y:S02]  /*0550*/  LOP3.LUT R9, R15, R0, RZ, 0xfc, !PT ;  /* 0x000000000f097212 */ /* 0x000fe400078efcff */
[----:B------:R-:W-:Y:S02]  /*0560*/  LOP3.LUT R0, R15, 0x8, R0, 0xfe, !PT ;  /* 0x000000080f007812 */ /* 0x000fe400078efe00 */
[----:B------:R-:W-:Y:S01]  /*0570*/  SHF.R.U32.HI R10, RZ, 0x2, R10 ;  /* 0x00000002ff0a7819 */ /* 0x000fe2000001160a */
[----:B------:R-:W-:Y:S01]  /*0580*/  IMAD R18, R11, 0x6c0, R18 ;  /* 0x000006c00b127824 */ /* 0x000fe200078e0212 */
[----:B------:R-:W-:-:S02]  /*0590*/  ISETP.LT.AND P1, PT, R9, 0x9, !P0 ;  /* 0x000000090900780c */ /* 0x000fc40004721270 */
[----:B------:R-:W-:Y:S02]  /*05a0*/  ISETP.LT.AND P0, PT, R0, 0x9, !P0 ;  /* 0x000000090000780c */ /* 0x000fe40004701270 */
[----:B------:R-:W-:Y:S01]  /*05b0*/  LOP3.LUT R10, R10, 0xf0, RZ, 0xc0, !PT ;  /* 0x000000f00a0a7812 */ /* 0x000fe200078ec0ff */
[----:B------:R-:W-:-:S04]  /*05c0*/  IMAD R11, R9, 0xc0, R18 ;  /* 0x000000c0090b7824 */ /* 0x000fc800078e0212 */
[----:B------:R-:W-:Y:S02]  /*05d0*/  VIADD R9, R10, UR4 ;  /* 0x000000040a097c36 */ /* 0x000fe40008000000 */
[----:B0-----:R-:W-:-:S04]  /*05e0*/  IMAD.WIDE R10, R11, 0x4, R2 ;  /* 0x000000040b0a7825 */ /* 0x001fc800078e0202 */
[----:B------:R-:W-:Y:S01]  /*05f0*/  IMAD R9, R8, 0x4, R9 ;  /* 0x0000000408097824 */ /* 0x000fe200078e0209 */
[----:B--2---:R-:W-:Y:S04]  /*0600*/  STS [R13+0x20], R14 ;  /* 0x0000200e0d007388 */ /* 0x004fe80000000800 */
[----:B---3--:R-:W-:Y:S04]  /*0610*/  STS [R13+0x40], R20 ;  /* 0x000040140d007388 */ /* 0x008fe80000000800 */
[----:B----4-:R-:W-:Y:S04]  /*0620*/  STS [R13+0x60], R21 ;  /* 0x000060150d007388 */ /* 0x010fe80000000800 */
[----:B-----5:R-:W-:Y:S04]  /*0630*/  STS [R13+0x80], R22 ;  /* 0x000080160d007388 */ /* 0x020fe80000000800 */
[----:B------:R-:W-:Y:S04]  /*0640*/  STS [R13+0xa0], R24 ;  /* 0x0000a0180d007388 */ /* 0x000fe80000000800 */
[----:B------:R-:W-:Y:S04]  /*0650*/  STS [R13+0xc0], R23 ;  /* 0x0000c0170d007388 */ /* 0x000fe80000000800 */
[----:B------:R-:W-:Y:S04]  /*0660*/  STS [R13], R25 ;  /* 0x000000190d007388 */ /* 0x000fe80000000800 */
[----:B------:R-:W-:Y:S01]  /*0670*/  STS [R13+0xe0], R26 ;  /* 0x0000e01a0d007388 */ /* 0x000fe20000000800 */
[----:B------:R-:W-:Y:S06]  /*0680*/  BAR.SYNC.DEFER_BLOCKING 0x0 ;  /* 0x0000000000007b1d */ /* 0x000fec0000010000 */
[----:B------:R-:W0:Y:S04]  /*0690*/  LDS.128 R4, [R4] ;  /* 0x0000000004047984 */ /* 0x000e280000000c00 */
[----:B0-----:R0:W-:Y:S02]  /*06a0*/  @P1 STG.E.128 desc[UR6][R10.64], R4 ;  /* 0x000000040a001986 */ /* 0x0011e4000c101d06 */
[----:B0-----:R-:W-:Y:S05]  /*06b0*/  @!P0 EXIT ;  /* 0x000000000000894d */ /* 0x001fea0003800000 */
[----:B0-----:R-:W0:Y:S01]  /*06c0*/  LDS.128 R8, [R9+0x800] ;  /* 0x0008000009087984 */ /* 0x001e220000000c00 */
[----:B------:R-:W-:-:S04]  /*06d0*/  IMAD R5, R0, 0xc0, R18 ;  /* 0x000000c000057824 */ /* 0x000fc800078e0212 */
[----:B------:R-:W-:-:S05]  /*06e0*/  IMAD.WIDE R2, R5, 0x4, R2 ;  /* 0x0000000405027825 */ /* 0x000fca00078e0202 */
[----:B0-----:R-:W-:Y:S01]  /*06f0*/  STG.E.128 desc[UR6][R2.64], R8 ;  /* 0x0000000802007986 */ /* 0x001fe2000c101d06 */
[----:B------:R-:W-:Y:S05]  /*0700*/  EXIT ;  /* 0x000000000000794d */ /* 0x000fea0003800000 */
.L_x_0:
[----:B------:R-:W-:-:S00]  /*0710*/  BRA `(.L_x_0) ;  /* 0xfffffffc00fc7947 */ /* 0x000fc0000383ffff */
[----:B------:R-:W-:-:S00]  /*0720*/  NOP ;  /* 0x0000000000007918 */ /* 0x000fc00000000000 */
        /* <DEDUP_REMOVED lines=13> */
.L_x_1:


//--------------------- .nv.shared.triton_poi_fused_5 --------------------------
	.section	.nv.shared.triton_poi_fused_5,"aw",@nobits
	.sectionflags	@""
	.align	16
	.zero		1024


//--------------------- .nv.constant0.triton_poi_fused_5 --------------------------
	.section	.nv.constant0.triton_poi_fused_5,"a",@progbits
	.sectionflags	@""
	.align	4
.nv.constant0.triton_poi_fused_5:
	.zero		552
